//
// Generated by NVIDIA NVVM Compiler
//
// Compiler Build ID: CL-36424714
// Cuda compilation tools, release 13.0, V13.0.88
// Based on NVVM 20.0.0
//

.version 9.0
.target sm_100
.address_size 64

	// .globl	_Z10readKernelPiS_i

.visible .entry _Z10readKernelPiS_i(
	.param .u64 .ptr .align 1 _Z10readKernelPiS_i_param_0,
	.param .u64 .ptr .align 1 _Z10readKernelPiS_i_param_1,
	.param .u32 _Z10readKernelPiS_i_param_2
)
{
	.reg .pred 	%p<2>;
	.reg .b32 	%r<4>;
	.reg .b64 	%rd<7>;

	ld.param.u64 	%rd1, [_Z10readKernelPiS_i_param_0];
	ld.param.u64 	%rd2, [_Z10readKernelPiS_i_param_1];
	ld.param.u32 	%r1, [_Z10readKernelPiS_i_param_2];
	mov.u32 	%r2, %tid.x;
	setp.ne.s32 	%p1, %r2, 0;
	@%p1 bra 	$L__BB0_2;
	cvta.to.global.u64 	%rd3, %rd1;
	cvta.to.global.u64 	%rd4, %rd2;
	ld.global.u32 	%r3, [%rd3];
	mul.wide.s32 	%rd5, %r1, 4;
	add.s64 	%rd6, %rd4, %rd5;
	st.global.u32 	[%rd6], %r3;
$L__BB0_2:
	ret;

}
	// .globl	_Z11writeKernelPii
.visible .entry _Z11writeKernelPii(
	.param .u64 .ptr .align 1 _Z11writeKernelPii_param_0,
	.param .u32 _Z11writeKernelPii_param_1
)
{
	.reg .pred 	%p<2>;
	.reg .b32 	%r<3>;
	.reg .b64 	%rd<3>;

	ld.param.u64 	%rd1, [_Z11writeKernelPii_param_0];
	ld.param.u32 	%r1, [_Z11writeKernelPii_param_1];
	mov.u32 	%r2, %tid.x;
	setp.ne.s32 	%p1, %r2, 0;
	@%p1 bra 	$L__BB1_2;
	cvta.to.global.u64 	%rd2, %rd1;
	st.global.u32 	[%rd2], %r1;
$L__BB1_2:
	ret;

}
	// .globl	_Z13discardKernelPi
.visible .entry _Z13discardKernelPi(
	.param .u64 .ptr .align 1 _Z13discardKernelPi_param_0
)
{
	.reg .pred 	%p<2>;
	.reg .b32 	%r<2>;
	.reg .b64 	%rd<3>;

	ld.param.u64 	%rd1, [_Z13discardKernelPi_param_0];
	mov.u32 	%r1, %tid.x;
	setp.ne.s32 	%p1, %r1, 0;
	@%p1 bra 	$L__BB2_2;
	// begin inline asm
	discard.global.L2 [%rd1], 128;
	// end inline asm
$L__BB2_2:
	ret;

}


// ===== COMPILED SASS (sm_100) =====

	.target	sm_100

	.elftype	@"ET_EXEC"


//--------------------- .note.nv.tkinfo           --------------------------
	.section	.note.nv.tkinfo,"",@"SHT_NOTE"
	.sectionflags	@"SHF_NOTE_NV_TKINFO"
	.tkinfo
        /*0018*/ 	.word	0x00000002
        /*0030*/ 	.string	""
        /*0030*/ 	.string	"ptxas"
        /*0030*/ 	.string	"Cuda compilation tools, release 13.0, V13.0.88"
        /*0030*/ 	.string	"Build cuda_13.0.r13.0/compiler.36424714_0"
        /*0030*/ 	.string	"-arch sm_100 -m 64 "



//--------------------- .note.nv.cuinfo           --------------------------
	.section	.note.nv.cuinfo,"",@"SHT_NOTE"
	.sectionflags	@"SHF_NOTE_NV_CUINFO"
        /*0018*/ 	.short	0x0002
        /*001a*/ 	.short	0x0064
        /*001c*/ 	.short	0x0082
	.zero		2


//--------------------- .nv.info                  --------------------------
	.section	.nv.info,"",@"SHT_CUDA_INFO"
	.align	4


	//----- nvinfo : EIATTR_REGCOUNT
	.align		4
        /*0000*/ 	.byte	0x04, 0x2f
        /*0002*/ 	.short	(.L_1 - .L_0)
	.align		4
.L_0:
        /*0004*/ 	.word	index@(_Z10readKernelPiS_i)
        /*0008*/ 	.word	0x0000000a


	//----- nvinfo : EIATTR_FRAME_SIZE
	.align		4
.L_1:
        /*000c*/ 	.byte	0x04, 0x11
        /*000e*/ 	.short	(.L_3 - .L_2)
	.align		4
.L_2:
        /*0010*/ 	.word	index@(_Z10readKernelPiS_i)
        /*0014*/ 	.word	0x00000000


	//----- nvinfo : EIATTR_REGCOUNT
	.align		4
.L_3:
        /*0018*/ 	.byte	0x04, 0x2f
        /*001a*/ 	.short	(.L_5 - .L_4)
	.align		4
.L_4:
        /*001c*/ 	.word	index@(_Z11writeKernelPii)
        /*0020*/ 	.word	0x00000008


	//----- nvinfo : EIATTR_FRAME_SIZE
	.align		4
.L_5:
        /*0024*/ 	.byte	0x04, 0x11
        /*0026*/ 	.short	(.L_7 - .L_6)
	.align		4
.L_6:
        /*0028*/ 	.word	index@(_Z11writeKernelPii)
        /*002c*/ 	.word	0x00000000


	//----- nvinfo : EIATTR_REGCOUNT
	.align		4
.L_7:
        /*0030*/ 	.byte	0x04, 0x2f
        /*0032*/ 	.short	(.L_9 - .L_8)
	.align		4
.L_8:
        /*0034*/ 	.word	index@(_Z13discardKernelPi)
        /*0038*/ 	.word	0x00000006


	//----- nvinfo : EIATTR_FRAME_SIZE
	.align		4
.L_9:
        /*003c*/ 	.byte	0x04, 0x11
        /*003e*/ 	.short	(.L_11 - .L_10)
	.align		4
.L_10:
        /*0040*/ 	.word	index@(_Z13discardKernelPi)
        /*0044*/ 	.word	0x00000000


	//----- nvinfo : EIATTR_MIN_STACK_SIZE
	.align		4
.L_11:
        /*0048*/ 	.byte	0x04, 0x12
        /*004a*/ 	.short	(.L_13 - .L_12)
	.align		4
.L_12:
        /*004c*/ 	.word	index@(_Z13discardKernelPi)
        /*0050*/ 	.word	0x00000000


	//----- nvinfo : EIATTR_MIN_STACK_SIZE
	.align		4
.L_13:
        /*0054*/ 	.byte	0x04, 0x12
        /*0056*/ 	.short	(.L_15 - .L_14)
	.align		4
.L_14:
        /*0058*/ 	.word	index@(_Z11writeKernelPii)
        /*005c*/ 	.word	0x00000000


	//----- nvinfo : EIATTR_MIN_STACK_SIZE
	.align		4
.L_15:
        /*0060*/ 	.byte	0x04, 0x12
        /*0062*/ 	.short	(.L_17 - .L_16)
	.align		4
.L_16:
        /*0064*/ 	.word	index@(_Z10readKernelPiS_i)
        /*0068*/ 	.word	0x00000000
.L_17:


//--------------------- .nv.compat                --------------------------
	.section	.nv.compat,"",@"SHT_CUDA_COMPAT_INFO"
	.align	4
        /*0000*/ 	.byte	0x02, 0x09, 0x00, 0x00, 0x02, 0x02, 0x01, 0x00, 0x02, 0x05, 0x05, 0x00, 0x03, 0x07, 0x01, 0x01
        /*0010*/ 	.byte	0x02, 0x03, 0x00, 0x00, 0x02, 0x06, 0x01, 0x00, 0x04, 0x0b, 0x08, 0x00, 0x09, 0x00, 0x00, 0x00
        /*0020*/ 	.byte	0x00, 0x00, 0x00, 0x00


//--------------------- .nv.info._Z13discardKernelPi --------------------------
	.section	.nv.info._Z13discardKernelPi,"",@"SHT_CUDA_INFO"
	.sectionflags	@""
	.align	4


	//----- nvinfo : EIATTR_CUDA_API_VERSION
	.align		4
        /*0000*/ 	.byte	0x04, 0x37
        /*0002*/ 	.short	(.L_19 - .L_18)
.L_18:
        /*0004*/ 	.word	0x00000082


	//----- nvinfo : EIATTR_KPARAM_INFO
	.align		4
.L_19:
        /*0008*/ 	.byte	0x04, 0x17
        /*000a*/ 	.short	(.L_21 - .L_20)
.L_20:
        /*000c*/ 	.word	0x00000000
        /*0010*/ 	.short	0x0000
        /*0012*/ 	.short	0x0000
        /*0014*/ 	.byte	0x00, 0xf5, 0x21, 0x00


	//----- nvinfo : EIATTR_SPARSE_MMA_MASK
	.align		4
.L_21:
        /*0018*/ 	.byte	0x03, 0x50
        /*001a*/ 	.short	0x0000


	//----- nvinfo : EIATTR_MAXREG_COUNT
	.align		4
        /*001c*/ 	.byte	0x03, 0x1b
        /*001e*/ 	.short	0x00ff


	//----- nvinfo : EIATTR_MERCURY_ISA_VERSION
	.align		4
        /*0020*/ 	.byte	0x03, 0x5f
        /*0022*/ 	.short	0x0101


	//----- nvinfo : EIATTR_VRC_CTA_INIT_COUNT
	.align		4
        /*0024*/ 	.byte	0x02, 0x4a
	.zero		1
	.zero		1


	//----- nvinfo : EIATTR_EXIT_INSTR_OFFSETS
	.align		4
        /*0028*/ 	.byte	0x04, 0x1c
        /*002a*/ 	.short	(.L_23 - .L_22)


	//   ....[0]....
.L_22:
        /*002c*/ 	.word	0x00000030


	//   ....[1]....
        /*0030*/ 	.word	0x00000060


	//----- nvinfo : EIATTR_CBANK_PARAM_SIZE
	.align		4
.L_23:
        /*0034*/ 	.byte	0x03, 0x19
        /*0036*/ 	.short	0x0008


	//----- nvinfo : EIATTR_PARAM_CBANK
	.align		4
        /*0038*/ 	.byte	0x04, 0x0a
        /*003a*/ 	.short	(.L_25 - .L_24)
	.align		4
.L_24:
        /*003c*/ 	.word	index@(.nv.constant0._Z13discardKernelPi)
        /*0040*/ 	.short	0x0380
        /*0042*/ 	.short	0x0008


	//----- nvinfo : EIATTR_SW_WAR
	.align		4
.L_25:
        /*0044*/ 	.byte	0x04, 0x36
        /*0046*/ 	.short	(.L_27 - .L_26)
.L_26:
        /*0048*/ 	.word	0x00000008
.L_27:


//--------------------- .nv.info._Z11writeKernelPii --------------------------
	.section	.nv.info._Z11writeKernelPii,"",@"SHT_CUDA_INFO"
	.sectionflags	@""
	.align	4


	//----- nvinfo : EIATTR_CUDA_API_VERSION
	.align		4
        /*0000*/ 	.byte	0x04, 0x37
        /*0002*/ 	.short	(.L_29 - .L_28)
.L_28:
        /*0004*/ 	.word	0x00000082


	//----- nvinfo : EIATTR_KPARAM_INFO
	.align		4
.L_29:
        /*0008*/ 	.byte	0x04, 0x17
        /*000a*/ 	.short	(.L_31 - .L_30)
.L_30:
        /*000c*/ 	.word	0x00000000
        /*0010*/ 	.short	0x0001
        /*0012*/ 	.short	0x0008
        /*0014*/ 	.byte	0x00, 0xf0, 0x11, 0x00


	//----- nvinfo : EIATTR_KPARAM_INFO
	.align		4
.L_31:
        /*0018*/ 	.byte	0x04, 0x17
        /*001a*/ 	.short	(.L_33 - .L_32)
.L_32:
        /*001c*/ 	.word	0x00000000
        /*0020*/ 	.short	0x0000
        /*0022*/ 	.short	0x0000
        /*0024*/ 	.byte	0x00, 0xf5, 0x21, 0x00


	//----- nvinfo : EIATTR_SPARSE_MMA_MASK
	.align		4
.L_33:
        /*0028*/ 	.byte	0x03, 0x50
        /*002a*/ 	.short	0x0000


	//----- nvinfo : EIATTR_MAXREG_COUNT
	.align		4
        /*002c*/ 	.byte	0x03, 0x1b
        /*002e*/ 	.short	0x00ff


	//----- nvinfo : EIATTR_MERCURY_ISA_VERSION
	.align		4
        /*0030*/ 	.byte	0x03, 0x5f
        /*0032*/ 	.short	0x0101


	//----- nvinfo : EIATTR_VRC_CTA_INIT_COUNT
	.align		4
        /*0034*/ 	.byte	0x02, 0x4a
	.zero		1
	.zero		1


	//----- nvinfo : EIATTR_EXIT_INSTR_OFFSETS
	.align		4
        /*0038*/ 	.byte	0x04, 0x1c
        /*003a*/ 	.short	(.L_35 - .L_34)


	//   ....[0]....
.L_34:
        /*003c*/ 	.word	0x00000030


	//   ....[1]....
        /*0040*/ 	.word	0x00000080


	//----- nvinfo : EIATTR_CBANK_PARAM_SIZE
	.align		4
.L_35:
        /*0044*/ 	.byte	0x03, 0x19
        /*0046*/ 	.short	0x000c


	//----- nvinfo : EIATTR_PARAM_CBANK
	.align		4
        /*0048*/ 	.byte	0x04, 0x0a
        /*004a*/ 	.short	(.L_37 - .L_36)
	.align		4
.L_36:
        /*004c*/ 	.word	index@(.nv.constant0._Z11writeKernelPii)
        /*0050*/ 	.short	0x0380
        /*0052*/ 	.short	0x000c


	//----- nvinfo : EIATTR_SW_WAR
	.align		4
.L_37:
        /*0054*/ 	.byte	0x04, 0x36
        /*0056*/ 	.short	(.L_39 - .L_38)
.L_38:
        /*0058*/ 	.word	0x00000008
.L_39:


//--------------------- .nv.info._Z10readKernelPiS_i --------------------------
	.section	.nv.info._Z10readKernelPiS_i,"",@"SHT_CUDA_INFO"
	.sectionflags	@""
	.align	4


	//----- nvinfo : EIATTR_CUDA_API_VERSION
	.align		4
        /*0000*/ 	.byte	0x04, 0x37
        /*0002*/ 	.short	(.L_41 - .L_40)
.L_40:
        /*0004*/ 	.word	0x00000082


	//----- nvinfo : EIATTR_KPARAM_INFO
	.align		4
.L_41:
        /*0008*/ 	.byte	0x04, 0x17
        /*000a*/ 	.short	(.L_43 - .L_42)
.L_42:
        /*000c*/ 	.word	0x00000000
        /*0010*/ 	.short	0x0002
        /*0012*/ 	.short	0x0010
        /*0014*/ 	.byte	0x00, 0xf0, 0x11, 0x00


	//----- nvinfo : EIATTR_KPARAM_INFO
	.align		4
.L_43:
        /*0018*/ 	.byte	0x04, 0x17
        /*001a*/ 	.short	(.L_45 - .L_44)
.L_44:
        /*001c*/ 	.word	0x00000000
        /*0020*/ 	.short	0x0001
        /*0022*/ 	.short	0x0008
        /*0024*/ 	.byte	0x00, 0xf5, 0x21, 0x00


	//----- nvinfo : EIATTR_KPARAM_INFO
	.align		4
.L_45:
        /*0028*/ 	.byte	0x04, 0x17
        /*002a*/ 	.short	(.L_47 - .L_46)
.L_46:
        /*002c*/ 	.word	0x00000000
        /*0030*/ 	.short	0x0000
        /*0032*/ 	.short	0x0000
        /*0034*/ 	.byte	0x00, 0xf5, 0x21, 0x00


	//----- nvinfo : EIATTR_SPARSE_MMA_MASK
	.align		4
.L_47:
        /*0038*/ 	.byte	0x03, 0x50
        /*003a*/ 	.short	0x0000


	//----- nvinfo : EIATTR_MAXREG_COUNT
	.align		4
        /*003c*/ 	.byte	0x03, 0x1b
        /*003e*/ 	.short	0x00ff


	//----- nvinfo : EIATTR_MERCURY_ISA_VERSION
	.align		4
        /*0040*/ 	.byte	0x03, 0x5f
        /*0042*/ 	.short	0x0101


	//----- nvinfo : EIATTR_VRC_CTA_INIT_COUNT
	.align		4
        /*0044*/ 	.byte	0x02, 0x4a
	.zero		1
	.zero		1


	//----- nvinfo : EIATTR_EXIT_INSTR_OFFSETS
	.align		4
        /*0048*/ 	.byte	0x04, 0x1c
        /*004a*/ 	.short	(.L_49 - .L_48)


	//   ....[0]....
.L_48:
        /*004c*/ 	.word	0x00000030


	//   ....[1]....
        /*0050*/ 	.word	0x000000b0


	//----- nvinfo : EIATTR_CBANK_PARAM_SIZE
	.align		4
.L_49:
        /*0054*/ 	.byte	0x03, 0x19
        /*0056*/ 	.short	0x0014


	//----- nvinfo : EIATTR_PARAM_CBANK
	.align		4
        /*0058*/ 	.byte	0x04, 0x0a
        /*005a*/ 	.short	(.L_51 - .L_50)
	.align		4
.L_50:
        /*005c*/ 	.word	index@(.nv.constant0._Z10readKernelPiS_i)
        /*0060*/ 	.short	0x0380
        /*0062*/ 	.short	0x0014


	//----- nvinfo : EIATTR_SW_WAR
	.align		4
.L_51:
        /*0064*/ 	.byte	0x04, 0x36
        /*0066*/ 	.short	(.L_53 - .L_52)
.L_52:
        /*0068*/ 	.word	0x00000008
.L_53:


//--------------------- .nv.callgraph             --------------------------
	.section	.nv.callgraph,"",@"SHT_CUDA_CALLGRAPH"
	.align	4
	.sectionentsize	8
	.align		4
        /*0000*/ 	.word	0x00000000
	.align		4
        /*0004*/ 	.word	0xffffffff
	.align		4
        /*0008*/ 	.word	0x00000000
	.align		4
        /*000c*/ 	.word	0xfffffffe
	.align		4
        /*0010*/ 	.word	0x00000000
	.align		4
        /*0014*/ 	.word	0xfffffffd
	.align		4
        /*0018*/ 	.word	0x00000000
	.align		4
        /*001c*/ 	.word	0xfffffffc


//--------------------- .text._Z13discardKernelPi --------------------------
	.section	.text._Z13discardKernelPi,"ax",@progbits
	.align	128
        .global         _Z13discardKernelPi
        .type           _Z13discardKernelPi,@function
        .size           _Z13discardKernelPi,(.L_x_3 - _Z13discardKernelPi)
        .other          _Z13discardKernelPi,@"STO_CUDA_ENTRY STV_DEFAULT"
_Z13discardKernelPi:
.text._Z13discardKernelPi:
[----:B------:R-:W-:Y:S01]  /*0000*/  LDC R1, c[0x0][0x37c] ;  /* 0x0000df00ff017b82 */ /* 0x000fe20000000800 */
[----:B------:R-:W0:Y:S02]  /*0010*/  S2R R0, SR_TID.X ;  /* 0x0000000000007919 */ /* 0x000e240000002100 */
[----:B0-----:R-:W-:-:S13]  /*0020*/  ISETP.NE.AND P0, PT, R0, RZ, PT ;  /* 0x000000ff0000720c */ /* 0x001fda0003f05270 */
[----:B------:R-:W-:Y:S05]  /*0030*/  @P0 EXIT ;  /* 0x000000000000094d */ /* 0x000fea0003800000 */
[----:B------:R-:W0:Y:S02]  /*0040*/  LDC.64 R2, c[0x0][0x380] ;  /* 0x0000e000ff027b82 */ /* 0x000e240000000a00 */
[----:B0-----:R-:W-:Y:S01]  /*0050*/  CCTL.E.RML2 [R2] ;  /* 0x000000000200798f */ /* 0x001fe20005800100 */
[----:B------:R-:W-:Y:S05]  /*0060*/  EXIT ;  /* 0x000000000000794d */ /* 0x000fea0003800000 */
.L_x_0:
[----:B------:R-:W-:-:S00]  /*0070*/  BRA `(.L_x_0) ;  /* 0xfffffffc00fc7947 */ /* 0x000fc0000383ffff */
[----:B------:R-:W-:-:S00]  /*0080*/  NOP ;  /* 0x0000000000007918 */ /* 0x000fc00000000000 */
[----:B------:R-:W-:-:S00]  /*0090*/  NOP ;  /* 0x0000000000007918 */ /* 0x000fc00000000000 */
[----:B------:R-:W-:-:S00]  /*00a0*/  NOP ;  /* 0x0000000000007918 */ /* 0x000fc00000000000 */
[----:B------:R-:W-:-:S00]  /*00b0*/  NOP ;  /* 0x0000000000007918 */ /* 0x000fc00000000000 */
[----:B------:R-:W-:-:S00]  /*00c0*/  NOP ;  /* 0x0000000000007918 */ /* 0x000fc00000000000 */
[----:B------:R-:W-:-:S00]  /*00d0*/  NOP ;  /* 0x0000000000007918 */ /* 0x000fc00000000000 */
[----:B------:R-:W-:-:S00]  /*00e0*/  NOP ;  /* 0x0000000000007918 */ /* 0x000fc00000000000 */
[----:B------:R-:W-:-:S00]  /*00f0*/  NOP ;  /* 0x0000000000007918 */ /* 0x000fc00000000000 */
.L_x_3:


//--------------------- .text._Z11writeKernelPii  --------------------------
	.section	.text._Z11writeKernelPii,"ax",@progbits
	.align	128
        .global         _Z11writeKernelPii
        .type           _Z11writeKernelPii,@function
        .size           _Z11writeKernelPii,(.L_x_4 - _Z11writeKernelPii)
        .other          _Z11writeKernelPii,@"STO_CUDA_ENTRY STV_DEFAULT"
_Z11writeKernelPii:
.text._Z11writeKernelPii:
[----:B------:R-:W-:Y:S01]  /*0000*/  LDC R1, c[0x0][0x37c] ;  /* 0x0000df00ff017b82 */ /* 0x000fe20000000800 */
[----:B------:R-:W0:Y:S02]  /*0010*/  S2R R0, SR_TID.X ;  /* 0x0000000000007919 */ /* 0x000e240000002100 */
[----:B0-----:R-:W-:-:S13]  /*0020*/  ISETP.NE.AND P0, PT, R0, RZ, PT ;  /* 0x000000ff0000720c */ /* 0x001fda0003f05270 */
[----:B------:R-:W-:Y:S05]  /*0030*/  @P0 EXIT ;  /* 0x000000000000094d */ /* 0x000fea0003800000 */
[----:B------:R-:W0:Y:S01]  /*0040*/  LDC R5, c[0x0][0x388] ;  /* 0x0000e200ff057b82 */ /* 0x000e220000000800 */
[----:B------:R-:W0:Y:S07]  /*0050*/  LDCU.64 UR4, c[0x0][0x358] ;  /* 0x00006b00ff0477ac */ /* 0x000e2e0008000a00 */
[----:B------:R-:W0:Y:S02]  /*0060*/  LDC.64 R2, c[0x0][0x380] ;  /* 0x0000e000ff027b82 */ /* 0x000e240000000a00 */
[----:B0-----:R-:W-:Y:S01]  /*0070*/  STG.E desc[UR4][R2.64], R5 ;  /* 0x0000000502007986 */ /* 0x001fe2000c101904 */
[----:B------:R-:W-:Y:S05]  /*0080*/  EXIT ;  /* 0x000000000000794d */ /* 0x000fea0003800000 */
.L_x_1:
        /* <DEDUP_REMOVED lines=15> */
.L_x_4:


//--------------------- .text._Z10readKernelPiS_i --------------------------
	.section	.text._Z10readKernelPiS_i,"ax",@progbits
	.align	128
        .global         _Z10readKernelPiS_i
        .type           _Z10readKernelPiS_i,@function
        .size           _Z10readKernelPiS_i,(.L_x_5 - _Z10readKernelPiS_i)
        .other          _Z10readKernelPiS_i,@"STO_CUDA_ENTRY STV_DEFAULT"
_Z10readKernelPiS_i:
.text._Z10readKernelPiS_i:
[----:B------:R-:W-:Y:S01]  /*0000*/  LDC R1, c[0x0][0x37c] ;  /* 0x0000df00ff017b82 */ /* 0x000fe20000000800 */
[----:B------:R-:W0:Y:S02]  /*0010*/  S2R R0, SR_TID.X ;  /* 0x0000000000007919 */ /* 0x000e240000002100 */
[----:B0-----:R-:W-:-:S13]  /*0020*/  ISETP.NE.AND P0, PT, R0, RZ, PT ;  /* 0x000000ff0000720c */ /* 0x001fda0003f05270 */
[----:B------:R-:W-:Y:S05]  /*0030*/  @P0 EXIT ;  /* 0x000000000000094d */ /* 0x000fea0003800000 */
[----:B------:R-:W0:Y:S01]  /*0040*/  LDC.64 R2, c[0x0][0x380] ;  /* 0x0000e000ff027b82 */ /* 0x000e220000000a00 */
[----:B------:R-:W0:Y:S07]  /*0050*/  LDCU.64 UR4, c[0x0][0x358] ;  /* 0x00006b00ff0477ac */ /* 0x000e2e0008000a00 */
[----:B------:R-:W1:Y:S08]  /*0060*/  LDC R7, c[0x0][0x390] ;  /* 0x0000e400ff077b82 */ /* 0x000e700000000800 */
[----:B------:R-:W1:Y:S01]  /*0070*/  LDC.64 R4, c[0x0][0x388] ;  /* 0x0000e200ff047b82 */ /* 0x000e620000000a00 */
[----:B0-----:R-:W2:Y:S01]  /*0080*/  LDG.E R3, desc[UR4][R2.64] ;  /* 0x0000000402037981 */ /* 0x001ea2000c1e1900 */
[----:B-1----:R-:W-:-:S05]  /*0090*/  IMAD.WIDE R4, R7, 0x4, R4 ;  /* 0x0000000407047825 */ /* 0x002fca00078e0204 */
[----:B--2---:R-:W-:Y:S01]  /*00a0*/  STG.E desc[UR4][R4.64], R3 ;  /* 0x0000000304007986 */ /* 0x004fe2000c101904 */
[----:B------:R-:W-:Y:S05]  /*00b0*/  EXIT ;  /* 0x000000000000794d */ /* 0x000fea0003800000 */
.L_x_2:
        /* <DEDUP_REMOVED lines=12> */
.L_x_5:


//--------------------- .nv.shared.reserved.0     --------------------------
	.section	.nv.shared.reserved.0,"aw",@nobits
	.weak		__nv_reservedSMEM_offset_0_alias
	.size		__nv_reservedSMEM_offset_0_alias, 0, 64
	.other		__nv_reservedSMEM_offset_0_alias,@"STO_CUDA_RESERVED_SHARED STV_DEFAULT"
__nv_reservedSMEM_offset_0_alias:
	.zero		0
	.zero		64


//--------------------- .nv.constant0._Z13discardKernelPi --------------------------
	.section	.nv.constant0._Z13discardKernelPi,"a",@progbits
	.sectionflags	@""
	.align	4
.nv.constant0._Z13discardKernelPi:
	.zero		904


//--------------------- .nv.constant0._Z11writeKernelPii --------------------------
	.section	.nv.constant0._Z11writeKernelPii,"a",@progbits
	.sectionflags	@""
	.align	4
.nv.constant0._Z11writeKernelPii:
	.zero		908


//--------------------- .nv.constant0._Z10readKernelPiS_i --------------------------
	.section	.nv.constant0._Z10readKernelPiS_i,"a",@progbits
	.sectionflags	@""
	.align	4
.nv.constant0._Z10readKernelPiS_i:
	.zero		916


//--------------------- SYMBOLS --------------------------

	.type		.nv.reservedSmem.offset0,@object
	.size		.nv.reservedSmem.offset0,0x4
